//
// Generated by NVIDIA NVVM Compiler
//
// Compiler Build ID: CL-36424714
// Cuda compilation tools, release 13.0, V13.0.88
// Based on NVVM 20.0.0
//

.version 9.0
.target sm_100
.address_size 64

	// .globl	_Z25pruned_linear_int8_kernelPKfS0_PKbPaiii

.visible .entry _Z25pruned_linear_int8_kernelPKfS0_PKbPaiii(
	.param .u64 .ptr .align 1 _Z25pruned_linear_int8_kernelPKfS0_PKbPaiii_param_0,
	.param .u64 .ptr .align 1 _Z25pruned_linear_int8_kernelPKfS0_PKbPaiii_param_1,
	.param .u64 .ptr .align 1 _Z25pruned_linear_int8_kernelPKfS0_PKbPaiii_param_2,
	.param .u64 .ptr .align 1 _Z25pruned_linear_int8_kernelPKfS0_PKbPaiii_param_3,
	.param .u32 _Z25pruned_linear_int8_kernelPKfS0_PKbPaiii_param_4,
	.param .u32 _Z25pruned_linear_int8_kernelPKfS0_PKbPaiii_param_5,
	.param .u32 _Z25pruned_linear_int8_kernelPKfS0_PKbPaiii_param_6
)
{
	.reg .pred 	%p<28>;
	.reg .b16 	%rs<16>;
	.reg .b32 	%r<45>;
	.reg .b32 	%f<96>;
	.reg .b64 	%rd<49>;

	ld.param.u64 	%rd14, [_Z25pruned_linear_int8_kernelPKfS0_PKbPaiii_param_0];
	ld.param.u64 	%rd15, [_Z25pruned_linear_int8_kernelPKfS0_PKbPaiii_param_1];
	ld.param.u64 	%rd16, [_Z25pruned_linear_int8_kernelPKfS0_PKbPaiii_param_2];
	ld.param.u64 	%rd13, [_Z25pruned_linear_int8_kernelPKfS0_PKbPaiii_param_3];
	ld.param.u32 	%r23, [_Z25pruned_linear_int8_kernelPKfS0_PKbPaiii_param_4];
	ld.param.u32 	%r21, [_Z25pruned_linear_int8_kernelPKfS0_PKbPaiii_param_5];
	ld.param.u32 	%r22, [_Z25pruned_linear_int8_kernelPKfS0_PKbPaiii_param_6];
	cvta.to.global.u64 	%rd1, %rd15;
	cvta.to.global.u64 	%rd2, %rd14;
	cvta.to.global.u64 	%rd3, %rd16;
	mov.u32 	%r24, %ctaid.y;
	mov.u32 	%r25, %ntid.y;
	mov.u32 	%r26, %tid.y;
	mad.lo.s32 	%r1, %r24, %r25, %r26;
	mov.u32 	%r27, %ctaid.x;
	mov.u32 	%r28, %ntid.x;
	mov.u32 	%r29, %tid.x;
	mad.lo.s32 	%r2, %r27, %r28, %r29;
	setp.ge.s32 	%p1, %r1, %r23;
	setp.ge.s32 	%p2, %r2, %r21;
	or.pred  	%p3, %p1, %p2;
	@%p3 bra 	$L__BB0_43;
	setp.lt.s32 	%p4, %r22, 1;
	mov.f32 	%f75, 0f00000000;
	@%p4 bra 	$L__BB0_42;
	mul.lo.s32 	%r3, %r22, %r2;
	mul.lo.s32 	%r4, %r22, %r1;
	and.b32  	%r5, %r22, 7;
	setp.lt.u32 	%p5, %r22, 8;
	mov.f32 	%f75, 0f00000000;
	mov.b32 	%r43, 0;
	@%p5 bra 	$L__BB0_21;
	and.b32  	%r43, %r22, 2147483640;
	neg.s32 	%r40, %r43;
	add.s64 	%rd4, %rd1, 16;
	mov.f32 	%f75, 0f00000000;
	mov.u32 	%r39, %r3;
	mov.u32 	%r41, %r4;
$L__BB0_4:
	.pragma "nounroll";
	cvt.s64.s32 	%rd17, %r39;
	add.s64 	%rd18, %rd3, %rd17;
	add.s64 	%rd5, %rd18, 3;
	mul.wide.s32 	%rd19, %r39, 4;
	add.s64 	%rd6, %rd4, %rd19;
	ld.global.u8 	%rs1, [%rd18];
	setp.eq.s16 	%p6, %rs1, 0;
	@%p6 bra 	$L__BB0_6;
	mul.wide.u32 	%rd20, %r41, 4;
	add.s64 	%rd21, %rd2, %rd20;
	ld.global.f32 	%f42, [%rd21];
	ld.global.f32 	%f43, [%rd6+-16];
	fma.rn.f32 	%f75, %f42, %f43, %f75;
$L__BB0_6:
	ld.global.u8 	%rs2, [%rd5+-2];
	setp.eq.s16 	%p7, %rs2, 0;
	mul.wide.u32 	%rd22, %r41, 4;
	add.s64 	%rd7, %rd2, %rd22;
	@%p7 bra 	$L__BB0_8;
	ld.global.f32 	%f44, [%rd7+4];
	ld.global.f32 	%f45, [%rd6+-12];
	fma.rn.f32 	%f75, %f44, %f45, %f75;
$L__BB0_8:
	ld.global.u8 	%rs3, [%rd5+-1];
	setp.eq.s16 	%p8, %rs3, 0;
	@%p8 bra 	$L__BB0_10;
	ld.global.f32 	%f46, [%rd7+8];
	ld.global.f32 	%f47, [%rd6+-8];
	fma.rn.f32 	%f75, %f46, %f47, %f75;
$L__BB0_10:
	ld.global.u8 	%rs4, [%rd5];
	setp.eq.s16 	%p9, %rs4, 0;
	@%p9 bra 	$L__BB0_12;
	ld.global.f32 	%f48, [%rd7+12];
	ld.global.f32 	%f49, [%rd6+-4];
	fma.rn.f32 	%f75, %f48, %f49, %f75;
$L__BB0_12:
	ld.global.u8 	%rs5, [%rd5+1];
	setp.eq.s16 	%p10, %rs5, 0;
	@%p10 bra 	$L__BB0_14;
	ld.global.f32 	%f50, [%rd7+16];
	ld.global.f32 	%f51, [%rd6];
	fma.rn.f32 	%f75, %f50, %f51, %f75;
$L__BB0_14:
	ld.global.u8 	%rs6, [%rd5+2];
	setp.eq.s16 	%p11, %rs6, 0;
	@%p11 bra 	$L__BB0_16;
	ld.global.f32 	%f52, [%rd7+20];
	ld.global.f32 	%f53, [%rd6+4];
	fma.rn.f32 	%f75, %f52, %f53, %f75;
$L__BB0_16:
	ld.global.u8 	%rs7, [%rd5+3];
	setp.eq.s16 	%p12, %rs7, 0;
	@%p12 bra 	$L__BB0_18;
	ld.global.f32 	%f54, [%rd7+24];
	ld.global.f32 	%f55, [%rd6+8];
	fma.rn.f32 	%f75, %f54, %f55, %f75;
$L__BB0_18:
	ld.global.u8 	%rs8, [%rd5+4];
	setp.eq.s16 	%p13, %rs8, 0;
	@%p13 bra 	$L__BB0_20;
	ld.global.f32 	%f56, [%rd7+28];
	ld.global.f32 	%f57, [%rd6+12];
	fma.rn.f32 	%f75, %f56, %f57, %f75;
$L__BB0_20:
	add.s32 	%r41, %r41, 8;
	add.s32 	%r40, %r40, 8;
	add.s32 	%r39, %r39, 8;
	setp.ne.s32 	%p14, %r40, 0;
	@%p14 bra 	$L__BB0_4;
$L__BB0_21:
	setp.eq.s32 	%p15, %r5, 0;
	@%p15 bra 	$L__BB0_42;
	and.b32  	%r15, %r22, 3;
	setp.lt.u32 	%p16, %r5, 4;
	@%p16 bra 	$L__BB0_32;
	add.s32 	%r31, %r43, %r3;
	cvt.s64.s32 	%rd23, %r31;
	add.s64 	%rd8, %rd3, %rd23;
	ld.global.u8 	%rs9, [%rd8];
	setp.eq.s16 	%p17, %rs9, 0;
	mul.wide.s32 	%rd24, %r31, 4;
	add.s64 	%rd9, %rd1, %rd24;
	@%p17 bra 	$L__BB0_25;
	add.s32 	%r32, %r43, %r4;
	mul.wide.u32 	%rd25, %r32, 4;
	add.s64 	%rd26, %rd2, %rd25;
	ld.global.f32 	%f59, [%rd26];
	ld.global.f32 	%f60, [%rd9];
	fma.rn.f32 	%f75, %f59, %f60, %f75;
$L__BB0_25:
	ld.global.u8 	%rs10, [%rd8+1];
	setp.eq.s16 	%p18, %rs10, 0;
	cvt.u64.u32 	%rd27, %r4;
	cvt.u64.u32 	%rd28, %r43;
	add.s64 	%rd29, %rd28, %rd27;
	shl.b64 	%rd30, %rd29, 2;
	add.s64 	%rd10, %rd2, %rd30;
	@%p18 bra 	$L__BB0_27;
	ld.global.f32 	%f61, [%rd10+4];
	ld.global.f32 	%f62, [%rd9+4];
	fma.rn.f32 	%f75, %f61, %f62, %f75;
$L__BB0_27:
	ld.global.u8 	%rs11, [%rd8+2];
	setp.eq.s16 	%p19, %rs11, 0;
	@%p19 bra 	$L__BB0_29;
	ld.global.f32 	%f63, [%rd10+8];
	ld.global.f32 	%f64, [%rd9+8];
	fma.rn.f32 	%f75, %f63, %f64, %f75;
$L__BB0_29:
	ld.global.u8 	%rs12, [%rd8+3];
	setp.eq.s16 	%p20, %rs12, 0;
	@%p20 bra 	$L__BB0_31;
	ld.global.f32 	%f65, [%rd10+12];
	ld.global.f32 	%f66, [%rd9+12];
	fma.rn.f32 	%f75, %f65, %f66, %f75;
$L__BB0_31:
	add.s32 	%r43, %r43, 4;
$L__BB0_32:
	setp.eq.s32 	%p21, %r15, 0;
	@%p21 bra 	$L__BB0_42;
	setp.eq.s32 	%p22, %r15, 1;
	@%p22 bra 	$L__BB0_39;
	add.s32 	%r33, %r43, %r3;
	cvt.s64.s32 	%rd31, %r33;
	add.s64 	%rd11, %rd3, %rd31;
	ld.global.u8 	%rs13, [%rd11];
	setp.eq.s16 	%p23, %rs13, 0;
	mul.wide.s32 	%rd32, %r33, 4;
	add.s64 	%rd12, %rd1, %rd32;
	@%p23 bra 	$L__BB0_36;
	add.s32 	%r34, %r43, %r4;
	mul.wide.u32 	%rd33, %r34, 4;
	add.s64 	%rd34, %rd2, %rd33;
	ld.global.f32 	%f68, [%rd34];
	ld.global.f32 	%f69, [%rd12];
	fma.rn.f32 	%f75, %f68, %f69, %f75;
$L__BB0_36:
	ld.global.u8 	%rs14, [%rd11+1];
	setp.eq.s16 	%p24, %rs14, 0;
	@%p24 bra 	$L__BB0_38;
	cvt.u64.u32 	%rd35, %r4;
	cvt.u64.u32 	%rd36, %r43;
	add.s64 	%rd37, %rd36, %rd35;
	shl.b64 	%rd38, %rd37, 2;
	add.s64 	%rd39, %rd2, %rd38;
	ld.global.f32 	%f70, [%rd39+4];
	ld.global.f32 	%f71, [%rd12+4];
	fma.rn.f32 	%f75, %f70, %f71, %f75;
$L__BB0_38:
	add.s32 	%r43, %r43, 2;
$L__BB0_39:
	and.b32  	%r35, %r22, 1;
	setp.eq.b32 	%p25, %r35, 1;
	not.pred 	%p26, %p25;
	@%p26 bra 	$L__BB0_42;
	add.s32 	%r20, %r43, %r3;
	cvt.s64.s32 	%rd40, %r20;
	add.s64 	%rd41, %rd3, %rd40;
	ld.global.u8 	%rs15, [%rd41];
	setp.eq.s16 	%p27, %rs15, 0;
	@%p27 bra 	$L__BB0_42;
	add.s32 	%r36, %r43, %r4;
	mul.wide.u32 	%rd42, %r36, 4;
	add.s64 	%rd43, %rd2, %rd42;
	ld.global.f32 	%f72, [%rd43];
	mul.wide.s32 	%rd44, %r20, 4;
	add.s64 	%rd45, %rd1, %rd44;
	ld.global.f32 	%f73, [%rd45];
	fma.rn.f32 	%f75, %f72, %f73, %f75;
$L__BB0_42:
	cvt.rzi.s32.f32 	%r37, %f75;
	mad.lo.s32 	%r38, %r21, %r1, %r2;
	cvt.s64.s32 	%rd46, %r38;
	cvta.to.global.u64 	%rd47, %rd13;
	add.s64 	%rd48, %rd47, %rd46;
	st.global.u8 	[%rd48], %r37;
$L__BB0_43:
	ret;

}


// ===== COMPILED SASS (sm_100) =====

	.target	sm_100

	.elftype	@"ET_EXEC"


//--------------------- .note.nv.tkinfo           --------------------------
	.section	.note.nv.tkinfo,"",@"SHT_NOTE"
	.sectionflags	@"SHF_NOTE_NV_TKINFO"
	.tkinfo
        /*0018*/ 	.word	0x00000002
        /*0030*/ 	.string	""
        /*0030*/ 	.string	"ptxas"
        /*0030*/ 	.string	"Cuda compilation tools, release 13.0, V13.0.88"
        /*0030*/ 	.string	"Build cuda_13.0.r13.0/compiler.36424714_0"
        /*0030*/ 	.string	"-arch sm_100 -m 64 "



//--------------------- .note.nv.cuinfo           --------------------------
	.section	.note.nv.cuinfo,"",@"SHT_NOTE"
	.sectionflags	@"SHF_NOTE_NV_CUINFO"
        /*0018*/ 	.short	0x0002
        /*001a*/ 	.short	0x0064
        /*001c*/ 	.short	0x0082
	.zero		2


//--------------------- .nv.info                  --------------------------
	.section	.nv.info,"",@"SHT_CUDA_INFO"
	.align	4


	//----- nvinfo : EIATTR_REGCOUNT
	.align		4
        /*0000*/ 	.byte	0x04, 0x2f
        /*0002*/ 	.short	(.L_1 - .L_0)
	.align		4
.L_0:
        /*0004*/ 	.word	index@(_Z25pruned_linear_int8_kernelPKfS0_PKbPaiii)
        /*0008*/ 	.word	0x0000001c


	//----- nvinfo : EIATTR_FRAME_SIZE
	.align		4
.L_1:
        /*000c*/ 	.byte	0x04, 0x11
        /*000e*/ 	.short	(.L_3 - .L_2)
	.align		4
.L_2:
        /*0010*/ 	.word	index@(_Z25pruned_linear_int8_kernelPKfS0_PKbPaiii)
        /*0014*/ 	.word	0x00000000


	//----- nvinfo : EIATTR_MIN_STACK_SIZE
	.align		4
.L_3:
        /*0018*/ 	.byte	0x04, 0x12
        /*001a*/ 	.short	(.L_5 - .L_4)
	.align		4
.L_4:
        /*001c*/ 	.word	index@(_Z25pruned_linear_int8_kernelPKfS0_PKbPaiii)
        /*0020*/ 	.word	0x00000000
.L_5:


//--------------------- .nv.compat                --------------------------
	.section	.nv.compat,"",@"SHT_CUDA_COMPAT_INFO"
	.align	4
        /*0000*/ 	.byte	0x02, 0x09, 0x00, 0x00, 0x02, 0x02, 0x01, 0x00, 0x02, 0x05, 0x05, 0x00, 0x03, 0x07, 0x01, 0x01
        /*0010*/ 	.byte	0x02, 0x03, 0x00, 0x00, 0x02, 0x06, 0x01, 0x00, 0x04, 0x0b, 0x08, 0x00, 0x09, 0x00, 0x00, 0x00
        /*0020*/ 	.byte	0x00, 0x00, 0x00, 0x00


//--------------------- .nv.info._Z25pruned_linear_int8_kernelPKfS0_PKbPaiii --------------------------
	.section	.nv.info._Z25pruned_linear_int8_kernelPKfS0_PKbPaiii,"",@"SHT_CUDA_INFO"
	.sectionflags	@""
	.align	4


	//----- nvinfo : EIATTR_CUDA_API_VERSION
	.align		4
        /*0000*/ 	.byte	0x04, 0x37
        /*0002*/ 	.short	(.L_7 - .L_6)
.L_6:
        /*0004*/ 	.word	0x00000082


	//----- nvinfo : EIATTR_KPARAM_INFO
	.align		4
.L_7:
        /*0008*/ 	.byte	0x04, 0x17
        /*000a*/ 	.short	(.L_9 - .L_8)
.L_8:
        /*000c*/ 	.word	0x00000000
        /*0010*/ 	.short	0x0006
        /*0012*/ 	.short	0x0028
        /*0014*/ 	.byte	0x00, 0xf0, 0x11, 0x00


	//----- nvinfo : EIATTR_KPARAM_INFO
	.align		4
.L_9:
        /*0018*/ 	.byte	0x04, 0x17
        /*001a*/ 	.short	(.L_11 - .L_10)
.L_10:
        /*001c*/ 	.word	0x00000000
        /*0020*/ 	.short	0x0005
        /*0022*/ 	.short	0x0024
        /*0024*/ 	.byte	0x00, 0xf0, 0x11, 0x00


	//----- nvinfo : EIATTR_KPARAM_INFO
	.align		4
.L_11:
        /*0028*/ 	.byte	0x04, 0x17
        /*002a*/ 	.short	(.L_13 - .L_12)
.L_12:
        /*002c*/ 	.word	0x00000000
        /*0030*/ 	.short	0x0004
        /*0032*/ 	.short	0x0020
        /*0034*/ 	.byte	0x00, 0xf0, 0x11, 0x00


	//----- nvinfo : EIATTR_KPARAM_INFO
	.align		4
.L_13:
        /*0038*/ 	.byte	0x04, 0x17
        /*003a*/ 	.short	(.L_15 - .L_14)
.L_14:
        /*003c*/ 	.word	0x00000000
        /*0040*/ 	.short	0x0003
        /*0042*/ 	.short	0x0018
        /*0044*/ 	.byte	0x00, 0xf5, 0x21, 0x00


	//----- nvinfo : EIATTR_KPARAM_INFO
	.align		4
.L_15:
        /*0048*/ 	.byte	0x04, 0x17
        /*004a*/ 	.short	(.L_17 - .L_16)
.L_16:
        /*004c*/ 	.word	0x00000000
        /*0050*/ 	.short	0x0002
        /*0052*/ 	.short	0x0010
        /*0054*/ 	.byte	0x00, 0xf5, 0x21, 0x00


	//----- nvinfo : EIATTR_KPARAM_INFO
	.align		4
.L_17:
        /*0058*/ 	.byte	0x04, 0x17
        /*005a*/ 	.short	(.L_19 - .L_18)
.L_18:
        /*005c*/ 	.word	0x00000000
        /*0060*/ 	.short	0x0001
        /*0062*/ 	.short	0x0008
        /*0064*/ 	.byte	0x00, 0xf5, 0x21, 0x00


	//----- nvinfo : EIATTR_KPARAM_INFO
	.align		4
.L_19:
        /*0068*/ 	.byte	0x04, 0x17
        /*006a*/ 	.short	(.L_21 - .L_20)
.L_20:
        /*006c*/ 	.word	0x00000000
        /*0070*/ 	.short	0x0000
        /*0072*/ 	.short	0x0000
        /*0074*/ 	.byte	0x00, 0xf5, 0x21, 0x00


	//----- nvinfo : EIATTR_SPARSE_MMA_MASK
	.align		4
.L_21:
        /*0078*/ 	.byte	0x03, 0x50
        /*007a*/ 	.short	0x0000


	//----- nvinfo : EIATTR_MAXREG_COUNT
	.align		4
        /*007c*/ 	.byte	0x03, 0x1b
        /*007e*/ 	.short	0x00ff


	//----- nvinfo : EIATTR_MERCURY_ISA_VERSION
	.align		4
        /*0080*/ 	.byte	0x03, 0x5f
        /*0082*/ 	.short	0x0101


	//----- nvinfo : EIATTR_VRC_CTA_INIT_COUNT
	.align		4
        /*0084*/ 	.byte	0x02, 0x4a
	.zero		1
	.zero		1


	//----- nvinfo : EIATTR_EXIT_INSTR_OFFSETS
	.align		4
        /*0088*/ 	.byte	0x04, 0x1c
        /*008a*/ 	.short	(.L_23 - .L_22)


	//   ....[0]....
.L_22:
        /*008c*/ 	.word	0x000000c0


	//   ....[1]....
        /*0090*/ 	.word	0x00000b70


	//----- nvinfo : EIATTR_CRS_STACK_SIZE
	.align		4
.L_23:
        /*0094*/ 	.byte	0x04, 0x1e
        /*0096*/ 	.short	(.L_25 - .L_24)
.L_24:
        /*0098*/ 	.word	0x00000000


	//----- nvinfo : EIATTR_CBANK_PARAM_SIZE
	.align		4
.L_25:
        /*009c*/ 	.byte	0x03, 0x19
        /*009e*/ 	.short	0x002c


	//----- nvinfo : EIATTR_PARAM_CBANK
	.align		4
        /*00a0*/ 	.byte	0x04, 0x0a
        /*00a2*/ 	.short	(.L_27 - .L_26)
	.align		4
.L_26:
        /*00a4*/ 	.word	index@(.nv.constant0._Z25pruned_linear_int8_kernelPKfS0_PKbPaiii)
        /*00a8*/ 	.short	0x0380
        /*00aa*/ 	.short	0x002c


	//----- nvinfo : EIATTR_SW_WAR
	.align		4
.L_27:
        /*00ac*/ 	.byte	0x04, 0x36
        /*00ae*/ 	.short	(.L_29 - .L_28)
.L_28:
        /*00b0*/ 	.word	0x00000008
.L_29:


//--------------------- .nv.callgraph             --------------------------
	.section	.nv.callgraph,"",@"SHT_CUDA_CALLGRAPH"
	.align	4
	.sectionentsize	8
	.align		4
        /*0000*/ 	.word	0x00000000
	.align		4
        /*0004*/ 	.word	0xffffffff
	.align		4
        /*0008*/ 	.word	0x00000000
	.align		4
        /*000c*/ 	.word	0xfffffffe
	.align		4
        /*0010*/ 	.word	0x00000000
	.align		4
        /*0014*/ 	.word	0xfffffffd
	.align		4
        /*0018*/ 	.word	0x00000000
	.align		4
        /*001c*/ 	.word	0xfffffffc


//--------------------- .text._Z25pruned_linear_int8_kernelPKfS0_PKbPaiii --------------------------
	.section	.text._Z25pruned_linear_int8_kernelPKfS0_PKbPaiii,"ax",@progbits
	.align	128
        .global         _Z25pruned_linear_int8_kernelPKfS0_PKbPaiii
        .type           _Z25pruned_linear_int8_kernelPKfS0_PKbPaiii,@function
        .size           _Z25pruned_linear_int8_kernelPKfS0_PKbPaiii,(.L_x_7 - _Z25pruned_linear_int8_kernelPKfS0_PKbPaiii)
        .other          _Z25pruned_linear_int8_kernelPKfS0_PKbPaiii,@"STO_CUDA_ENTRY STV_DEFAULT"
_Z25pruned_linear_int8_kernelPKfS0_PKbPaiii:
.text._Z25pruned_linear_int8_kernelPKfS0_PKbPaiii:
[----:B------:R-:W-:Y:S01]  /*0000*/  LDC R1, c[0x0][0x37c] ;  /* 0x0000df00ff017b82 */ /* 0x000fe20000000800 */
[----:B------:R-:W0:Y:S07]  /*0010*/  S2R R5, SR_TID.X ;  /* 0x0000000000057919 */ /* 0x000e2e0000002100 */
[----:B------:R-:W1:Y:S01]  /*0020*/  LDC R3, c[0x0][0x364] ;  /* 0x0000d900ff037b82 */ /* 0x000e620000000800 */
[----:B------:R-:W2:Y:S01]  /*0030*/  LDCU.64 UR6, c[0x0][0x3a0] ;  /* 0x00007400ff0677ac */ /* 0x000ea20008000a00 */
[----:B------:R-:W1:Y:S06]  /*0040*/  S2R R2, SR_TID.Y ;  /* 0x0000000000027919 */ /* 0x000e6c0000002200 */
[----:B------:R-:W0:Y:S08]  /*0050*/  S2UR UR5, SR_CTAID.X ;  /* 0x00000000000579c3 */ /* 0x000e300000002500 */
[----:B------:R-:W0:Y:S08]  /*0060*/  LDC R0, c[0x0][0x360] ;  /* 0x0000d800ff007b82 */ /* 0x000e300000000800 */
[----:B------:R-:W1:Y:S01]  /*0070*/  S2UR UR4, SR_CTAID.Y ;  /* 0x00000000000479c3 */ /* 0x000e620000002600 */
[----:B0-----:R-:W-:-:S05]  /*0080*/  IMAD R0, R0, UR5, R5 ;  /* 0x0000000500007c24 */ /* 0x001fca000f8e0205 */
[----:B--2---:R-:W-:Y:S01]  /*0090*/  ISETP.GE.AND P0, PT, R0, UR7, PT ;  /* 0x0000000700007c0c */ /* 0x004fe2000bf06270 */
[----:B-1----:R-:W-:-:S05]  /*00a0*/  IMAD R3, R3, UR4, R2 ;  /* 0x0000000403037c24 */ /* 0x002fca000f8e0202 */
[----:B------:R-:W-:-:S13]  /*00b0*/  ISETP.GE.OR P0, PT, R3, UR6, P0 ;  /* 0x0000000603007c0c */ /* 0x000fda0008706670 */
[----:B------:R-:W-:Y:S05]  /*00c0*/  @P0 EXIT ;  /* 0x000000000000094d */ /* 0x000fea0003800000 */
[----:B------:R-:W0:Y:S01]  /*00d0*/  LDCU UR5, c[0x0][0x3a8] ;  /* 0x00007500ff0577ac */ /* 0x000e220008000800 */
[----:B------:R-:W-:Y:S01]  /*00e0*/  IMAD.MOV.U32 R2, RZ, RZ, RZ ;  /* 0x000000ffff027224 */ /* 0x000fe200078e00ff */
[----:B------:R-:W1:Y:S01]  /*00f0*/  LDCU.64 UR10, c[0x0][0x358] ;  /* 0x00006b00ff0a77ac */ /* 0x000e620008000a00 */
[----:B0-----:R-:W-:-:S09]  /*0100*/  UISETP.GE.AND UP0, UPT, UR5, 0x1, UPT ;  /* 0x000000010500788c */ /* 0x001fd2000bf06270 */
[----:B-1----:R-:W-:Y:S05]  /*0110*/  BRA.U !UP0, `(.L_x_0) ;  /* 0x0000000908787547 */ /* 0x002fea000b800000 */
[----:B------:R-:W-:Y:S02]  /*0120*/  UISETP.GE.U32.AND UP1, UPT, UR5, 0x8, UPT ;  /* 0x000000080500788c */ /* 0x000fe4000bf26070 */
[----:B------:R-:W-:Y:S01]  /*0130*/  IMAD R4, R0, UR5, RZ ;  /* 0x0000000500047c24 */ /* 0x000fe2000f8e02ff */
[----:B------:R-:W-:Y:S02]  /*0140*/  ULOP3.LUT UR8, UR5, 0x7, URZ, 0xc0, !UPT ;  /* 0x0000000705087892 */ /* 0x000fe4000f8ec0ff */
[----:B------:R-:W-:Y:S01]  /*0150*/  IMAD R5, R3, UR5, RZ ;  /* 0x0000000503057c24 */ /* 0x000fe2000f8e02ff */
[----:B------:R-:W-:Y:S01]  /*0160*/  UMOV UR4, URZ ;  /* 0x000000ff00047c82 */ /* 0x000fe20008000000 */
[----:B------:R-:W-:Y:S01]  /*0170*/  IMAD.MOV.U32 R2, RZ, RZ, RZ ;  /* 0x000000ffff027224 */ /* 0x000fe200078e00ff */
[----:B------:R-:W-:Y:S01]  /*0180*/  UISETP.NE.AND UP0, UPT, UR8, URZ, UPT ;  /* 0x000000ff0800728c */ /* 0x000fe2000bf05270 */
[----:B------:R-:W-:Y:S10]  /*0190*/  BRA.U !UP1, `(.L_x_1) ;  /* 0x0000000109f47547 */ /* 0x000ff4000b800000 */
[----:B------:R-:W0:Y:S01]  /*01a0*/  LDCU.64 UR6, c[0x0][0x388] ;  /* 0x00007100ff0677ac */ /* 0x000e220008000a00 */
[----:B------:R-:W-:Y:S02]  /*01b0*/  HFMA2 R2, -RZ, RZ, 0, 0 ;  /* 0x00000000ff027431 */ /* 0x000fe400000001ff */
[----:B------:R-:W-:Y:S01]  /*01c0*/  IMAD.MOV.U32 R12, RZ, RZ, R4 ;  /* 0x000000ffff0c7224 */ /* 0x000fe200078e0004 */
[----:B------:R-:W-:Y:S01]  /*01d0*/  ULOP3.LUT UR4, UR5, 0x7ffffff8, URZ, 0xc0, !UPT ;  /* 0x7ffffff805047892 */ /* 0x000fe2000f8ec0ff */
[----:B------:R-:W-:Y:S01]  /*01e0*/  IMAD.MOV.U32 R13, RZ, RZ, R5 ;  /* 0x000000ffff0d7224 */ /* 0x000fe200078e0005 */
[----:B------:R-:W1:Y:S02]  /*01f0*/  LDCU.64 UR12, c[0x0][0x390] ;  /* 0x00007200ff0c77ac */ /* 0x000e640008000a00 */
[----:B------:R-:W-:Y:S02]  /*0200*/  UIADD3 UR9, UPT, UPT, -UR4, URZ, URZ ;  /* 0x000000ff04097290 */ /* 0x000fe4000fffe1ff */
[----:B0-----:R-:W-:-:S04]  /*0210*/  UIADD3 UR5, UP1, UPT, UR6, 0x10, URZ ;  /* 0x0000001006057890 */ /* 0x001fc8000ff3e0ff */
[----:B------:R-:W-:-:S12]  /*0220*/  UIADD3.X UR6, UPT, UPT, URZ, UR7, URZ, UP1, !UPT ;  /* 0x00000007ff067290 */ /* 0x000fd80008ffe4ff */
.L_x_2:
[C---:B-1----:R-:W-:Y:S01]  /*0230*/  IADD3 R8, P0, PT, R12.reuse, UR12, RZ ;  /* 0x0000000c0c087c10 */ /* 0x042fe2000ff1e0ff */
[----:B------:R-:W0:Y:S03]  /*0240*/  LDC.64 R10, c[0x0][0x380] ;  /* 0x0000e000ff0a7b82 */ /* 0x000e260000000a00 */
[----:B------:R-:W-:-:S05]  /*0250*/  LEA.HI.X.SX32 R9, R12, UR13, 0x1, P0 ;  /* 0x0000000d0c097c11 */ /* 0x000fca00080f0eff */
[----:B------:R-:W2:Y:S04]  /*0260*/  LDG.E.U8 R6, desc[UR10][R8.64] ;  /* 0x0000000a08067981 */ /* 0x000ea8000c1e1100 */
[----:B------:R-:W3:Y:S04]  /*0270*/  LDG.E.U8 R14, desc[UR10][R8.64+0x1] ;  /* 0x0000010a080e7981 */ /* 0x000ee8000c1e1100 */
[----:B------:R-:W4:Y:S04]  /*0280*/  LDG.E.U8 R15, desc[UR10][R8.64+0x2] ;  /* 0x0000020a080f7981 */ /* 0x000f28000c1e1100 */
[----:B------:R-:W5:Y:S01]  /*0290*/  LDG.E.U8 R18, desc[UR10][R8.64+0x3] ;  /* 0x0000030a08127981 */ /* 0x000f62000c1e1100 */
[----:B------:R-:W-:-:S03]  /*02a0*/  IMAD.U32 R7, RZ, RZ, UR6 ;  /* 0x00000006ff077e24 */ /* 0x000fc6000f8e00ff */
[----:B------:R-:W5:Y:S01]  /*02b0*/  LDG.E.U8 R19, desc[UR10][R8.64+0x4] ;  /* 0x0000040a08137981 */ /* 0x000f62000c1e1100 */
[----:B0-----:R-:W-:-:S03]  /*02c0*/  IMAD.WIDE.U32 R10, R13, 0x4, R10 ;  /* 0x000000040d0a7825 */ /* 0x001fc600078e000a */
[----:B------:R-:W5:Y:S04]  /*02d0*/  LDG.E.U8 R20, desc[UR10][R8.64+0x5] ;  /* 0x0000050a08147981 */ /* 0x000f68000c1e1100 */
[----:B------:R-:W5:Y:S04]  /*02e0*/  LDG.E.U8 R21, desc[UR10][R8.64+0x6] ;  /* 0x0000060a08157981 */ /* 0x000f68000c1e1100 */
[----:B------:R-:W5:Y:S01]  /*02f0*/  LDG.E.U8 R22, desc[UR10][R8.64+0x7] ;  /* 0x0000070a08167981 */ /* 0x000f62000c1e1100 */
[----:B--2---:R-:W-:Y:S02]  /*0300*/  ISETP.NE.AND P6, PT, R6, RZ, PT ;  /* 0x000000ff0600720c */ /* 0x004fe40003fc5270 */
[----:B------:R-:W-:-:S05]  /*0310*/  MOV R6, UR5 ;  /* 0x0000000500067c02 */ /* 0x000fca0008000f00 */
[----:B------:R-:W-:-:S06]  /*0320*/  IMAD.WIDE R6, R12, 0x4, R6 ;  /* 0x000000040c067825 */ /* 0x000fcc00078e0206 */
[----:B------:R-:W2:Y:S04]  /*0330*/  @P6 LDG.E R16, desc[UR10][R6.64+-0x10] ;  /* 0xfffff00a06106981 */ /* 0x000ea8000c1e1900 */
[----:B------:R-:W2:Y:S01]  /*0340*/  @P6 LDG.E R17, desc[UR10][R10.64] ;  /* 0x0000000a0a116981 */ /* 0x000ea2000c1e1900 */
[----:B---3--:R-:W-:Y:S02]  /*0350*/  ISETP.NE.AND P5, PT, R14, RZ, PT ;  /* 0x000000ff0e00720c */ /* 0x008fe40003fa5270 */
[----:B----4-:R-:W-:Y:S02]  /*0360*/  ISETP.NE.AND P4, PT, R15, RZ, PT ;  /* 0x000000ff0f00720c */ /* 0x010fe40003f85270 */
[----:B-----5:R-:W-:Y:S02]  /*0370*/  ISETP.NE.AND P3, PT, R18, RZ, PT ;  /* 0x000000ff1200720c */ /* 0x020fe40003f65270 */
[----:B------:R-:W-:-:S02]  /*0380*/  ISETP.NE.AND P2, PT, R19, RZ, PT ;  /* 0x000000ff1300720c */ /* 0x000fc40003f45270 */
[----:B------:R-:W-:-:S05]  /*0390*/  ISETP.NE.AND P1, PT, R20, RZ, PT ;  /* 0x000000ff1400720c */ /* 0x000fca0003f25270 */
[----:B------:R-:W3:Y:S04]  /*03a0*/  @P5 LDG.E R15, desc[UR10][R10.64+0x4] ;  /* 0x0000040a0a0f5981 */ /* 0x000ee8000c1e1900 */
[----:B------:R-:W3:Y:S01]  /*03b0*/  @P5 LDG.E R14, desc[UR10][R6.64+-0xc] ;  /* 0xfffff40a060e5981 */ /* 0x000ee2000c1e1900 */
[----:B------:R-:W-:-:S03]  /*03c0*/  ISETP.NE.AND P0, PT, R21, RZ, PT ;  /* 0x000000ff1500720c */ /* 0x000fc60003f05270 */
[----:B------:R-:W4:Y:S04]  /*03d0*/  @P4 LDG.E R19, desc[UR10][R10.64+0x8] ;  /* 0x0000080a0a134981 */ /* 0x000f28000c1e1900 */
[----:B------:R-:W4:Y:S04]  /*03e0*/  @P4 LDG.E R18, desc[UR10][R6.64+-0x8] ;  /* 0xfffff80a06124981 */ /* 0x000f28000c1e1900 */
[----:B------:R-:W5:Y:S04]  /*03f0*/  @P3 LDG.E R9, desc[UR10][R10.64+0xc] ;  /* 0x00000c0a0a093981 */ /* 0x000f68000c1e1900 */
[----:B------:R-:W5:Y:S04]  /*0400*/  @P3 LDG.E R8, desc[UR10][R6.64+-0x4] ;  /* 0xfffffc0a06083981 */ /* 0x000f68000c1e1900 */
[----:B------:R-:W5:Y:S04]  /*0410*/  @P1 LDG.E R21, desc[UR10][R10.64+0x14] ;  /* 0x0000140a0a151981 */ /* 0x000f68000c1e1900 */
[----:B------:R-:W5:Y:S04]  /*0420*/  @P1 LDG.E R20, desc[UR10][R6.64+0x4] ;  /* 0x0000040a06141981 */ /* 0x000f68000c1e1900 */
[----:B------:R-:W5:Y:S01]  /*0430*/  @P0 LDG.E R23, desc[UR10][R10.64+0x18] ;  /* 0x0000180a0a170981 */ /* 0x000f62000c1e1900 */
[----:B--2---:R-:W-:Y:S01]  /*0440*/  @P6 FFMA R2, R17, R16, R2 ;  /* 0x0000001011026223 */ /* 0x004fe20000000002 */
[----:B------:R-:W-:-:S02]  /*0450*/  ISETP.NE.AND P6, PT, R22, RZ, PT ;  /* 0x000000ff1600720c */ /* 0x000fc40003fc5270 */
[----:B------:R-:W2:Y:S04]  /*0460*/  @P2 LDG.E R17, desc[UR10][R10.64+0x10] ;  /* 0x0000100a0a112981 */ /* 0x000ea8000c1e1900 */
[----:B------:R-:W2:Y:S04]  /*0470*/  @P2 LDG.E R16, desc[UR10][R6.64] ;  /* 0x0000000a06102981 */ /* 0x000ea8000c1e1900 */
[----:B------:R-:W2:Y:S04]  /*0480*/  @P0 LDG.E R22, desc[UR10][R6.64+0x8] ;  /* 0x0000080a06160981 */ /* 0x000ea8000c1e1900 */
[----:B------:R-:W2:Y:S04]  /*0490*/  @P6 LDG.E R25, desc[UR10][R10.64+0x1c] ;  /* 0x00001c0a0a196981 */ /* 0x000ea8000c1e1900 */
[----:B------:R-:W2:Y:S01]  /*04a0*/  @P6 LDG.E R24, desc[UR10][R6.64+0xc] ;  /* 0x00000c0a06186981 */ /* 0x000ea2000c1e1900 */
[----:B---3--:R-:W-:Y:S01]  /*04b0*/  @P5 FFMA R2, R15, R14, R2 ;  /* 0x0000000e0f025223 */ /* 0x008fe20000000002 */
[----:B------:R-:W-:-:S03]  /*04c0*/  UIADD3 UR9, UPT, UPT, UR9, 0x8, URZ ;  /* 0x0000000809097890 */ /* 0x000fc6000fffe0ff */
[----:B----4-:R-:W-:Y:S01]  /*04d0*/  @P4 FFMA R2, R19, R18, R2 ;  /* 0x0000001213024223 */ /* 0x010fe20000000002 */
[----:B------:R-:W-:-:S03]  /*04e0*/  UISETP.NE.AND UP1, UPT, UR9, URZ, UPT ;  /* 0x000000ff0900728c */ /* 0x000fc6000bf25270 */
[----:B-----5:R-:W-:Y:S01]  /*04f0*/  @P3 FFMA R2, R9, R8, R2 ;  /* 0x0000000809023223 */ /* 0x020fe20000000002 */
[----:B------:R-:W-:Y:S01]  /*0500*/  VIADD R13, R13, 0x8 ;  /* 0x000000080d0d7836 */ /* 0x000fe20000000000 */
[----:B------:R-:W-:Y:S02]  /*0510*/  IADD3 R12, PT, PT, R12, 0x8, RZ ;  /* 0x000000080c0c7810 */ /* 0x000fe40007ffe0ff */
[----:B--2---:R-:W-:-:S04]  /*0520*/  @P2 FFMA R2, R17, R16, R2 ;  /* 0x0000001011022223 */ /* 0x004fc80000000002 */
[----:B------:R-:W-:-:S04]  /*0530*/  @P1 FFMA R2, R21, R20, R2 ;  /* 0x0000001415021223 */ /* 0x000fc80000000002 */
[----:B------:R-:W-:-:S04]  /*0540*/  @P0 FFMA R2, R23, R22, R2 ;  /* 0x0000001617020223 */ /* 0x000fc80000000002 */
[----:B------:R-:W-:Y:S01]  /*0550*/  @P6 FFMA R2, R25, R24, R2 ;  /* 0x0000001819026223 */ /* 0x000fe20000000002 */
[----:B------:R-:W-:Y:S06]  /*0560*/  BRA.U UP1, `(.L_x_2) ;  /* 0xfffffffd01307547 */ /* 0x000fec000b83ffff */
.L_x_1:
[----:B------:R-:W-:Y:S05]  /*0570*/  BRA.U !UP0, `(.L_x_0) ;  /* 0x0000000508607547 */ /* 0x000fea000b800000 */
[----:B------:R-:W0:Y:S01]  /*0580*/  LDCU UR5, c[0x0][0x3a8] ;  /* 0x00007500ff0577ac */ /* 0x000e220008000800 */
[----:B------:R-:W-:Y:S02]  /*0590*/  UISETP.GE.U32.AND UP0, UPT, UR8, 0x4, UPT ;  /* 0x000000040800788c */ /* 0x000fe4000bf06070 */
[----:B0-----:R-:W-:-:S04]  /*05a0*/  ULOP3.LUT UR6, UR5, 0x3, URZ, 0xc0, !UPT ;  /* 0x0000000305067892 */ /* 0x001fc8000f8ec0ff */
[----:B------:R-:W-:-:S03]  /*05b0*/  UISETP.NE.AND UP1, UPT, UR6, URZ, UPT ;  /* 0x000000ff0600728c */ /* 0x000fc6000bf25270 */
[----:B------:R-:W-:Y:S08]  /*05c0*/  BRA.U !UP0, `(.L_x_3) ;  /* 0x00000001088c7547 */ /* 0x000ff0000b800000 */
[----:B------:R-:W0:Y:S01]  /*05d0*/  LDCU.64 UR8, c[0x0][0x390] ;  /* 0x00007200ff0877ac */ /* 0x000e220008000a00 */
[----:B------:R-:W-:-:S05]  /*05e0*/  VIADD R7, R4, UR4 ;  /* 0x0000000404077c36 */ /* 0x000fca0008000000 */
[----:B0-----:R-:W-:-:S04]  /*05f0*/  IADD3 R12, P0, PT, R7, UR8, RZ ;  /* 0x00000008070c7c10 */ /* 0x001fc8000ff1e0ff */
[----:B------:R-:W-:Y:S01]  /*0600*/  LEA.HI.X.SX32 R13, R7, UR9, 0x1, P0 ;  /* 0x00000009070d7c11 */ /* 0x000fe200080f0eff */
[----:B------:R-:W0:Y:S04]  /*0610*/  LDCU.64 UR8, c[0x0][0x380] ;  /* 0x00007000ff0877ac */ /* 0x000e280008000a00 */
[----:B------:R-:W2:Y:S04]  /*0620*/  LDG.E.U8 R8, desc[UR10][R12.64] ;  /* 0x0000000a0c087981 */ /* 0x000ea8000c1e1100 */
[----:B------:R-:W3:Y:S04]  /*0630*/  LDG.E.U8 R6, desc[UR10][R12.64+0x1] ;  /* 0x0000010a0c067981 */ /* 0x000ee8000c1e1100 */
[----:B------:R-:W4:Y:S04]  /*0640*/  LDG.E.U8 R14, desc[UR10][R12.64+0x2] ;  /* 0x0000020a0c0e7981 */ /* 0x000f28000c1e1100 */
[----:B------:R-:W5:Y:S01]  /*0650*/  LDG.E.U8 R16, desc[UR10][R12.64+0x3] ;  /* 0x0000030a0c107981 */ /* 0x000f62000c1e1100 */
[----:B------:R-:W-:-:S02]  /*0660*/  IADD3 R17, P3, PT, R5, UR4, RZ ;  /* 0x0000000405117c10 */ /* 0x000fc4000ff7e0ff */
[----:B--2---:R-:W-:Y:S02]  /*0670*/  ISETP.NE.AND P0, PT, R8, RZ, PT ;  /* 0x000000ff0800720c */ /* 0x004fe40003f05270 */
[----:B------:R-:W1:Y:S01]  /*0680*/  LDC.64 R8, c[0x0][0x388] ;  /* 0x0000e200ff087b82 */ /* 0x000e620000000a00 */
[----:B---3--:R-:W-:Y:S02]  /*0690*/  ISETP.NE.AND P1, PT, R6, RZ, PT ;  /* 0x000000ff0600720c */ /* 0x008fe40003f25270 */
[----:B----4-:R-:W-:Y:S01]  /*06a0*/  ISETP.NE.AND P2, PT, R14, RZ, PT ;  /* 0x000000ff0e00720c */ /* 0x010fe20003f45270 */
[----:B------:R-:W-:Y:S01]  /*06b0*/  IMAD.X R14, RZ, RZ, RZ, P3 ;  /* 0x000000ffff0e7224 */ /* 0x000fe200018e06ff */
[----:B0-----:R-:W-:-:S06]  /*06c0*/  LEA R6, P3, R17, UR8, 0x2 ;  /* 0x0000000811067c11 */ /* 0x001fcc000f8610ff */
[----:B------:R-:W0:Y:S01]  /*06d0*/  @P0 LDC.64 R10, c[0x0][0x380] ;  /* 0x0000e000ff0a0b82 */ /* 0x000e220000000a00 */
[----:B------:R-:W-:Y:S01]  /*06e0*/  @P0 IADD3 R15, PT, PT, R5, UR4, RZ ;  /* 0x00000004050f0c10 */ /* 0x000fe2000fffe0ff */
[----:B-1----:R-:W-:Y:S01]  /*06f0*/  IMAD.WIDE R8, R7, 0x4, R8 ;  /* 0x0000000407087825 */ /* 0x002fe200078e0208 */
[----:B------:R-:W-:Y:S02]  /*0700*/  LEA.HI.X R7, R17, UR9, R14, 0x2, P3 ;  /* 0x0000000911077c11 */ /* 0x000fe400098f140e */
[----:B-----5:R-:W-:Y:S02]  /*0710*/  ISETP.NE.AND P3, PT, R16, RZ, PT ;  /* 0x000000ff1000720c */ /* 0x020fe40003f65270 */
[----:B------:R-:W2:Y:S04]  /*0720*/  @P0 LDG.E R12, desc[UR10][R8.64] ;  /* 0x0000000a080c0981 */ /* 0x000ea8000c1e1900 */
[----:B------:R-:W3:Y:S01]  /*0730*/  @P1 LDG.E R13, desc[UR10][R6.64+0x4] ;  /* 0x0000040a060d1981 */ /* 0x000ee2000c1e1900 */
[----:B0-----:R-:W-:-:S03]  /*0740*/  @P0 IMAD.WIDE.U32 R10, R15, 0x4, R10 ;  /* 0x000000040f0a0825 */ /* 0x001fc600078e000a */
[----:B------:R-:W3:Y:S04]  /*0750*/  @P1 LDG.E R14, desc[UR10][R8.64+0x4] ;  /* 0x0000040a080e1981 */ /* 0x000ee8000c1e1900 */
[----:B------:R-:W2:Y:S04]  /*0760*/  @P0 LDG.E R11, desc[UR10][R10.64] ;  /* 0x0000000a0a0b0981 */ /* 0x000ea8000c1e1900 */
[----:B------:R-:W4:Y:S04]  /*0770*/  @P2 LDG.E R15, desc[UR10][R6.64+0x8] ;  /* 0x0000080a060f2981 */ /* 0x000f28000c1e1900 */
[----:B------:R-:W4:Y:S04]  /*0780*/  @P2 LDG.E R16, desc[UR10][R8.64+0x8] ;  /* 0x0000080a08102981 */ /* 0x000f28000c1e1900 */
[----:B------:R-:W5:Y:S04]  /*0790*/  @P3 LDG.E R17, desc[UR10][R6.64+0xc] ;  /* 0x00000c0a06113981 */ /* 0x000f68000c1e1900 */
[----:B------:R-:W5:Y:S01]  /*07a0*/  @P3 LDG.E R18, desc[UR10][R8.64+0xc] ;  /* 0x00000c0a08123981 */ /* 0x000f62000c1e1900 */
[----:B------:R-:W-:Y:S01]  /*07b0*/  UIADD3 UR4, UPT, UPT, UR4, 0x4, URZ ;  /* 0x0000000404047890 */ /* 0x000fe2000fffe0ff */
[----:B--2---:R-:W-:-:S04]  /*07c0*/  @P0 FFMA R2, R11, R12, R2 ;  /* 0x0000000c0b020223 */ /* 0x004fc80000000002 */
[----:B---3--:R-:W-:-:S04]  /*07d0*/  @P1 FFMA R2, R13, R14, R2 ;  /* 0x0000000e0d021223 */ /* 0x008fc80000000002 */
[----:B----4-:R-:W-:-:S04]  /*07e0*/  @P2 FFMA R2, R15, R16, R2 ;  /* 0x000000100f022223 */ /* 0x010fc80000000002 */
[----:B-----5:R-:W-:-:S07]  /*07f0*/  @P3 FFMA R2, R17, R18, R2 ;  /* 0x0000001211023223 */ /* 0x020fce0000000002 */
.L_x_3:
[----:B------:R-:W-:Y:S05]  /*0800*/  BRA.U !UP1, `(.L_x_0) ;  /* 0x0000000109bc7547 */ /* 0x000fea000b800000 */
[----:B------:R-:W-:Y:S02]  /*0810*/  UISETP.NE.AND UP0, UPT, UR6, 0x1, UPT ;  /* 0x000000010600788c */ /* 0x000fe4000bf05270 */
[----:B------:R-:W-:-:S04]  /*0820*/  ULOP3.LUT UR5, UR5, 0x1, URZ, 0xc0, !UPT ;  /* 0x0000000105057892 */ /* 0x000fc8000f8ec0ff */
[----:B------:R-:W-:-:S03]  /*0830*/  UISETP.NE.U32.AND UP1, UPT, UR5, 0x1, UPT ;  /* 0x000000010500788c */ /* 0x000fc6000bf25070 */
[----:B------:R-:W-:Y:S08]  /*0840*/  BRA.U !UP0, `(.L_x_4) ;  /* 0x0000000108647547 */ /* 0x000ff0000b800000 */
[----:B------:R-:W0:Y:S01]  /*0850*/  LDCU.64 UR6, c[0x0][0x390] ;  /* 0x00007200ff0677ac */ /* 0x000e220008000a00 */
[----:B------:R-:W-:Y:S01]  /*0860*/  IADD3 R15, PT, PT, R4, UR4, RZ ;  /* 0x00000004040f7c10 */ /* 0x000fe2000fffe0ff */
[----:B------:R-:W1:Y:S03]  /*0870*/  LDC.64 R8, c[0x0][0x388] ;  /* 0x0000e200ff087b82 */ /* 0x000e660000000a00 */
[----:B0-----:R-:W-:-:S04]  /*0880*/  IADD3 R10, P0, PT, R15, UR6, RZ ;  /* 0x000000060f0a7c10 */ /* 0x001fc8000ff1e0ff */
[----:B------:R-:W-:-:S05]  /*0890*/  LEA.HI.X.SX32 R11, R15, UR7, 0x1, P0 ;  /* 0x000000070f0b7c11 */ /* 0x000fca00080f0eff */
[----:B------:R-:W2:Y:S04]  /*08a0*/  LDG.E.U8 R7, desc[UR10][R10.64+0x1] ;  /* 0x0000010a0a077981 */ /* 0x000ea8000c1e1100 */
[----:B------:R-:W3:Y:S01]  /*08b0*/  LDG.E.U8 R6, desc[UR10][R10.64] ;  /* 0x0000000a0a067981 */ /* 0x000ee2000c1e1100 */
[----:B-1----:R-:W-:Y:S01]  /*08c0*/  IMAD.WIDE R8, R15, 0x4, R8 ;  /* 0x000000040f087825 */ /* 0x002fe200078e0208 */
[----:B--2---:R-:W-:Y:S02]  /*08d0*/  ISETP.NE.AND P1, PT, R7, RZ, PT ;  /* 0x000000ff0700720c */ /* 0x004fe40003f25270 */
[----:B---3--:R-:W-:-:S11]  /*08e0*/  ISETP.NE.AND P0, PT, R6, RZ, PT ;  /* 0x000000ff0600720c */ /* 0x008fd60003f05270 */
[----:B------:R-:W0:Y:S01]  /*08f0*/  @P1 LDC.64 R6, c[0x0][0x380] ;  /* 0x0000e000ff061b82 */ /* 0x000e220000000a00 */
[C---:B------:R-:W-:Y:S01]  /*0900*/  @P1 IADD3 R14, P2, PT, R5.reuse, UR4, RZ ;  /* 0x00000004050e1c10 */ /* 0x040fe2000ff5e0ff */
[----:B------:R-:W2:Y:S01]  /*0910*/  @P1 LDG.E R10, desc[UR10][R8.64+0x4] ;  /* 0x0000040a080a1981 */ /* 0x000ea2000c1e1900 */
[----:B------:R-:W-:Y:S02]  /*0920*/  @P0 VIADD R17, R5, UR4 ;  /* 0x0000000405110c36 */ /* 0x000fe40008000000 */
[----:B------:R-:W-:Y:S01]  /*0930*/  @P1 IADD3.X R16, PT, PT, RZ, RZ, RZ, P2, !PT ;  /* 0x000000ffff101210 */ /* 0x000fe200017fe4ff */
[----:B------:R-:W3:Y:S02]  /*0940*/  @P0 LDG.E R11, desc[UR10][R8.64] ;  /* 0x0000000a080b0981 */ /* 0x000ee4000c1e1900 */
[----:B------:R-:W1:Y:S01]  /*0950*/  @P0 LDC.64 R12, c[0x0][0x380] ;  /* 0x0000e000ff0c0b82 */ /* 0x000e620000000a00 */
[----:B0-----:R-:W-:-:S04]  /*0960*/  @P1 LEA R6, P2, R14, R6, 0x2 ;  /* 0x000000060e061211 */ /* 0x001fc800078410ff */
[----:B------:R-:W-:Y:S01]  /*0970*/  @P1 LEA.HI.X R7, R14, R7, R16, 0x2, P2 ;  /* 0x000000070e071211 */ /* 0x000fe200010f1410 */
[----:B-1----:R-:W-:-:S05]  /*0980*/  @P0 IMAD.WIDE.U32 R12, R17, 0x4, R12 ;  /* 0x00000004110c0825 */ /* 0x002fca00078e000c */
[----:B------:R-:W2:Y:S04]  /*0990*/  @P1 LDG.E R7, desc[UR10][R6.64+0x4] ;  /* 0x0000040a06071981 */ /* 0x000ea8000c1e1900 */
[----:B------:R-:W3:Y:S01]  /*09a0*/  @P0 LDG.E R13, desc[UR10][R12.64] ;  /* 0x0000000a0c0d0981 */ /* 0x000ee2000c1e1900 */
[----:B------:R-:W-:Y:S01]  /*09b0*/  UIADD3 UR4, UPT, UPT, UR4, 0x2, URZ ;  /* 0x0000000204047890 */ /* 0x000fe2000fffe0ff */
[----:B---3--:R-:W-:-:S04]  /*09c0*/  @P0 FFMA R2, R13, R11, R2 ;  /* 0x0000000b0d020223 */ /* 0x008fc80000000002 */
[----:B--2---:R-:W-:-:S07]  /*09d0*/  @P1 FFMA R2, R7, R10, R2 ;  /* 0x0000000a07021223 */ /* 0x004fce0000000002 */
.L_x_4:
[----:B------:R-:W-:Y:S05]  /*09e0*/  BRA.U UP1, `(.L_x_0) ;  /* 0x0000000101447547 */ /* 0x000fea000b800000 */
[----:B------:R-:W0:Y:S01]  /*09f0*/  LDCU.64 UR6, c[0x0][0x390] ;  /* 0x00007200ff0677ac */ /* 0x000e220008000a00 */
[----:B------:R-:W-:-:S05]  /*0a00*/  VIADD R11, R4, UR4 ;  /* 0x00000004040b7c36 */ /* 0x000fca0008000000 */
[----:B0-----:R-:W-:-:S04]  /*0a10*/  IADD3 R6, P0, PT, R11, UR6, RZ ;  /* 0x000000060b067c10 */ /* 0x001fc8000ff1e0ff */
[----:B------:R-:W-:-:S05]  /*0a20*/  LEA.HI.X.SX32 R7, R11, UR7, 0x1, P0 ;  /* 0x000000070b077c11 */ /* 0x000fca00080f0eff */
[----:B------:R-:W2:Y:S01]  /*0a30*/  LDG.E.U8 R6, desc[UR10][R6.64] ;  /* 0x0000000a06067981 */ /* 0x000ea2000c1e1100 */
[----:B------:R-:W-:Y:S01]  /*0a40*/  BSSY.RECONVERGENT B0, `(.L_x_0) ;  /* 0x000000b000007945 */ /* 0x000fe20003800200 */
[----:B--2---:R-:W-:-:S13]  /*0a50*/  ISETP.NE.AND P0, PT, R6, RZ, PT ;  /* 0x000000ff0600720c */ /* 0x004fda0003f05270 */
[----:B------:R-:W-:Y:S05]  /*0a60*/  @!P0 BRA `(.L_x_5) ;  /* 0x0000000000208947 */ /* 0x000fea0003800000 */
[----:B------:R-:W0:Y:S01]  /*0a70*/  LDC.64 R6, c[0x0][0x380] ;  /* 0x0000e000ff067b82 */ /* 0x000e220000000a00 */
[----:B------:R-:W-:-:S07]  /*0a80*/  IADD3 R5, PT, PT, R5, UR4, RZ ;  /* 0x0000000405057c10 */ /* 0x000fce000fffe0ff */
[----:B------:R-:W1:Y:S01]  /*0a90*/  LDC.64 R8, c[0x0][0x388] ;  /* 0x0000e200ff087b82 */ /* 0x000e620000000a00 */
[----:B0-----:R-:W-:-:S06]  /*0aa0*/  IMAD.WIDE.U32 R4, R5, 0x4, R6 ;  /* 0x0000000405047825 */ /* 0x001fcc00078e0006 */
[----:B------:R-:W2:Y:S01]  /*0ab0*/  LDG.E R5, desc[UR10][R4.64] ;  /* 0x0000000a04057981 */ /* 0x000ea2000c1e1900 */
[----:B-1----:R-:W-:-:S06]  /*0ac0*/  IMAD.WIDE R6, R11, 0x4, R8 ;  /* 0x000000040b067825 */ /* 0x002fcc00078e0208 */
[----:B------:R-:W2:Y:S02]  /*0ad0*/  LDG.E R6, desc[UR10][R6.64] ;  /* 0x0000000a06067981 */ /* 0x000ea4000c1e1900 */
[----:B--2---:R-:W-:-:S07]  /*0ae0*/  FFMA R2, R5, R6, R2 ;  /* 0x0000000605027223 */ /* 0x004fce0000000002 */
.L_x_5:
[----:B------:R-:W-:Y:S05]  /*0af0*/  BSYNC.RECONVERGENT B0 ;  /* 0x0000000000007941 */ /* 0x000fea0003800200 */
.L_x_0:
[----:B------:R-:W0:Y:S01]  /*0b00*/  LDCU UR5, c[0x0][0x3a4] ;  /* 0x00007480ff0577ac */ /* 0x000e220008000800 */
[----:B------:R-:W1:Y:S01]  /*0b10*/  F2I.TRUNC.NTZ R7, R2 ;  /* 0x0000000200077305 */ /* 0x000e62000020f100 */
[----:B------:R-:W2:Y:S01]  /*0b20*/  LDCU.64 UR6, c[0x0][0x398] ;  /* 0x00007300ff0677ac */ /* 0x000ea20008000a00 */
[----:B0-----:R-:W-:-:S05]  /*0b30*/  IMAD R0, R3, UR5, R0 ;  /* 0x0000000503007c24 */ /* 0x001fca000f8e0200 */
[----:B--2---:R-:W-:-:S04]  /*0b40*/  IADD3 R4, P0, PT, R0, UR6, RZ ;  /* 0x0000000600047c10 */ /* 0x004fc8000ff1e0ff */
[----:B------:R-:W-:-:S05]  /*0b50*/  LEA.HI.X.SX32 R5, R0, UR7, 0x1, P0 ;  /* 0x0000000700057c11 */ /* 0x000fca00080f0eff */
[----:B-1----:R-:W-:Y:S01]  /*0b60*/  STG.E.U8 desc[UR10][R4.64], R7 ;  /* 0x0000000704007986 */ /* 0x002fe2000c10110a */
[----:B------:R-:W-:Y:S05]  /*0b70*/  EXIT ;  /* 0x000000000000794d */ /* 0x000fea0003800000 */
.L_x_6:
[----:B------:R-:W-:-:S00]  /*0b80*/  BRA `(.L_x_6) ;  /* 0xfffffffc00fc7947 */ /* 0x000fc0000383ffff */
[----:B------:R-:W-:-:S00]  /*0b90*/  NOP ;  /* 0x0000000000007918 */ /* 0x000fc00000000000 */
        /* <DEDUP_REMOVED lines=14> */
.L_x_7:


//--------------------- .nv.shared.reserved.0     --------------------------
	.section	.nv.shared.reserved.0,"aw",@nobits
	.weak		__nv_reservedSMEM_offset_0_alias
	.size		__nv_reservedSMEM_offset_0_alias, 0, 64
	.other		__nv_reservedSMEM_offset_0_alias,@"STO_CUDA_RESERVED_SHARED STV_DEFAULT"
__nv_reservedSMEM_offset_0_alias:
	.zero		0
	.zero		64


//--------------------- .nv.constant0._Z25pruned_linear_int8_kernelPKfS0_PKbPaiii --------------------------
	.section	.nv.constant0._Z25pruned_linear_int8_kernelPKfS0_PKbPaiii,"a",@progbits
	.sectionflags	@""
	.align	4
.nv.constant0._Z25pruned_linear_int8_kernelPKfS0_PKbPaiii:
	.zero		940


//--------------------- SYMBOLS --------------------------

	.type		.nv.reservedSmem.offset0,@object
	.size		.nv.reservedSmem.offset0,0x4
